//
// Generated by NVIDIA NVVM Compiler
//
// Compiler Build ID: CL-19856038
// Cuda compilation tools, release 7.5, V7.5.17
// Based on LLVM 3.4svn
//

.version 4.3
.target sm_20
.address_size 64

	// .globl	alex_32

.visible .entry alex_32(
	.param .u32 alex_32_param_0,
	.param .u64 alex_32_param_1,
	.param .u64 alex_32_param_2
)
{
	.reg .pred 	%p<7>;
	.reg .f32 	%f<6>;
	.reg .b32 	%r<31>;
	.reg .f64 	%fd<64>;
	.reg .b64 	%rd<8>;


	ld.param.u32 	%r12, [alex_32_param_0];
	ld.param.u64 	%rd2, [alex_32_param_1];
	ld.param.u64 	%rd3, [alex_32_param_2];
	mov.u32 	%r13, %tid.x;
	mov.u32 	%r14, %ntid.x;
	mov.u32 	%r15, %ctaid.x;
	mad.lo.s32 	%r1, %r14, %r15, %r13;
	setp.ge.s32	%p1, %r1, %r12;
	@%p1 bra 	BB0_12;

	cvta.to.global.u64 	%rd4, %rd2;
	mul.wide.s32 	%rd5, %r1, 4;
	add.s64 	%rd6, %rd4, %rd5;
	ld.global.f32 	%f1, [%rd6];
	setp.gt.ftz.f32	%p2, %f1, 0fBF000000;
	cvta.to.global.u64 	%rd7, %rd3;
	add.s64 	%rd1, %rd7, %rd5;
	@%p2 bra 	BB0_11;
	bra.uni 	BB0_2;

BB0_11:
	st.global.f32 	[%rd1], %f1;
	bra.uni 	BB0_12;

BB0_2:
	neg.ftz.f32 	%f3, %f1;
	lg2.approx.ftz.f32 	%f2, %f3;
	mov.f64 	%fd6, 0d3FE0000000000000;
	{
	.reg .b32 %temp; 
	mov.b64 	{%temp, %r27}, %fd6;
	}
	setp.lt.s32	%p3, %r27, 2146435072;
	@%p3 bra 	BB0_5;
	bra.uni 	BB0_3;

BB0_5:
	{
	.reg .b32 %temp; 
	mov.b64 	{%r28, %temp}, %fd6;
	}
	mov.u32 	%r29, -1023;
	setp.gt.s32	%p5, %r27, 1048575;
	@%p5 bra 	BB0_7;

	mov.f64 	%fd12, 0d4340000000000000;
	{
	.reg .b32 %temp; 
	mov.b64 	{%temp, %r27}, %fd12;
	}
	{
	.reg .b32 %temp; 
	mov.b64 	{%r28, %temp}, %fd12;
	}
	mov.u32 	%r29, -1077;

BB0_7:
	shr.u32 	%r18, %r27, 20;
	add.s32 	%r30, %r29, %r18;
	and.b32  	%r19, %r27, -2146435073;
	or.b32  	%r20, %r19, 1072693248;
	mov.b64 	%fd62, {%r28, %r20};
	setp.lt.s32	%p6, %r20, 1073127583;
	@%p6 bra 	BB0_9;

	{
	.reg .b32 %temp; 
	mov.b64 	{%r21, %temp}, %fd62;
	}
	{
	.reg .b32 %temp; 
	mov.b64 	{%temp, %r22}, %fd62;
	}
	add.s32 	%r23, %r22, -1048576;
	mov.b64 	%fd62, {%r21, %r23};
	add.s32 	%r30, %r30, 1;

BB0_9:
	add.f64 	%fd14, %fd62, 0d3FF0000000000000;
	// inline asm
	rcp.approx.ftz.f64 %fd13,%fd14;
	// inline asm
	neg.f64 	%fd15, %fd14;
	mov.f64 	%fd16, 0d3FF0000000000000;
	fma.rn.f64 	%fd17, %fd15, %fd13, %fd16;
	fma.rn.f64 	%fd18, %fd17, %fd17, %fd17;
	fma.rn.f64 	%fd19, %fd18, %fd13, %fd13;
	add.f64 	%fd20, %fd62, 0dBFF0000000000000;
	mul.f64 	%fd21, %fd20, %fd19;
	fma.rn.f64 	%fd22, %fd20, %fd19, %fd21;
	mul.f64 	%fd23, %fd22, %fd22;
	mov.f64 	%fd24, 0d3ED0EE258B7A8B04;
	mov.f64 	%fd25, 0d3EB1380B3AE80F1E;
	fma.rn.f64 	%fd26, %fd25, %fd23, %fd24;
	mov.f64 	%fd27, 0d3EF3B2669F02676F;
	fma.rn.f64 	%fd28, %fd26, %fd23, %fd27;
	mov.f64 	%fd29, 0d3F1745CBA9AB0956;
	fma.rn.f64 	%fd30, %fd28, %fd23, %fd29;
	mov.f64 	%fd31, 0d3F3C71C72D1B5154;
	fma.rn.f64 	%fd32, %fd30, %fd23, %fd31;
	mov.f64 	%fd33, 0d3F624924923BE72D;
	fma.rn.f64 	%fd34, %fd32, %fd23, %fd33;
	mov.f64 	%fd35, 0d3F8999999999A3C4;
	fma.rn.f64 	%fd36, %fd34, %fd23, %fd35;
	mov.f64 	%fd37, 0d3FB5555555555554;
	fma.rn.f64 	%fd38, %fd36, %fd23, %fd37;
	sub.f64 	%fd39, %fd20, %fd22;
	add.f64 	%fd40, %fd39, %fd39;
	neg.f64 	%fd41, %fd22;
	fma.rn.f64 	%fd42, %fd41, %fd20, %fd40;
	mul.f64 	%fd43, %fd19, %fd42;
	mul.f64 	%fd44, %fd23, %fd38;
	fma.rn.f64 	%fd45, %fd44, %fd22, %fd43;
	xor.b32  	%r24, %r30, -2147483648;
	mov.u32 	%r25, 1127219200;
	mov.b64 	%fd46, {%r24, %r25};
	mov.u32 	%r26, -2147483648;
	mov.b64 	%fd47, {%r26, %r25};
	sub.f64 	%fd48, %fd46, %fd47;
	mov.f64 	%fd49, 0d3FE62E42FEFA39EF;
	fma.rn.f64 	%fd50, %fd48, %fd49, %fd22;
	neg.f64 	%fd51, %fd48;
	fma.rn.f64 	%fd52, %fd51, %fd49, %fd50;
	sub.f64 	%fd53, %fd52, %fd22;
	sub.f64 	%fd54, %fd45, %fd53;
	mov.f64 	%fd55, 0d3C7ABC9E3B39803F;
	fma.rn.f64 	%fd56, %fd48, %fd55, %fd54;
	add.f64 	%fd63, %fd50, %fd56;
	bra.uni 	BB0_10;

BB0_3:
	abs.f64 	%fd9, %fd6;
	setp.gtu.f64	%p4, %fd9, 0d7FF0000000000000;
	mov.f64 	%fd63, 0d3FF0000000000000;
	@%p4 bra 	BB0_10;

	mov.f64 	%fd63, 0dFFF8000000000000;

BB0_10:
	mul.ftz.f32 	%f4, %f2, 0f3F317218;
	cvt.ftz.f64.f32	%fd57, %f4;
	mov.f64 	%fd58, 0d3FF0000000000000;
	sub.f64 	%fd59, %fd58, %fd63;
	mul.f64 	%fd60, %fd59, 0dBFE0000000000000;
	fma.rn.f64 	%fd61, %fd57, 0dBFE0000000000000, %fd60;
	cvt.rn.ftz.f32.f64	%f5, %fd61;
	st.global.f32 	[%rd1], %f5;

BB0_12:
	ret;
}




// ===== COMPILED SASS (sm_100) =====

	.target	sm_100

	.elftype	@"ET_EXEC"


//--------------------- .note.nv.tkinfo           --------------------------
	.section	.note.nv.tkinfo,"",@"SHT_NOTE"
	.sectionflags	@"SHF_NOTE_NV_TKINFO"
	.tkinfo
        /*0018*/ 	.word	0x00000002
        /*0030*/ 	.string	""
        /*0030*/ 	.string	"ptxas"
        /*0030*/ 	.string	"Cuda compilation tools, release 13.0, V13.0.88"
        /*0030*/ 	.string	"Build cuda_13.0.r13.0/compiler.36424714_0"
        /*0030*/ 	.string	"-arch sm_100 "



//--------------------- .note.nv.cuinfo           --------------------------
	.section	.note.nv.cuinfo,"",@"SHT_NOTE"
	.sectionflags	@"SHF_NOTE_NV_CUINFO"
        /*0018*/ 	.short	0x0002
        /*001a*/ 	.short	0x0014
        /*001c*/ 	.short	0x0082
	.zero		2


//--------------------- .nv.info                  --------------------------
	.section	.nv.info,"",@"SHT_CUDA_INFO"
	.align	4


	//----- nvinfo : EIATTR_REGCOUNT
	.align		4
        /*0000*/ 	.byte	0x04, 0x2f
        /*0002*/ 	.short	(.L_1 - .L_0)
	.align		4
.L_0:
        /*0004*/ 	.word	index@(alex_32)
        /*0008*/ 	.word	0x00000016


	//----- nvinfo : EIATTR_FRAME_SIZE
	.align		4
.L_1:
        /*000c*/ 	.byte	0x04, 0x11
        /*000e*/ 	.short	(.L_3 - .L_2)
	.align		4
.L_2:
        /*0010*/ 	.word	index@(alex_32)
        /*0014*/ 	.word	0x00000000


	//----- nvinfo : EIATTR_MIN_STACK_SIZE
	.align		4
.L_3:
        /*0018*/ 	.byte	0x04, 0x12
        /*001a*/ 	.short	(.L_5 - .L_4)
	.align		4
.L_4:
        /*001c*/ 	.word	index@(alex_32)
        /*0020*/ 	.word	0x00000000
.L_5:


//--------------------- .nv.compat                --------------------------
	.section	.nv.compat,"",@"SHT_CUDA_COMPAT_INFO"
	.align	4
        /*0000*/ 	.byte	0x02, 0x09, 0x00, 0x00, 0x02, 0x02, 0x01, 0x00, 0x02, 0x05, 0x05, 0x00, 0x03, 0x07, 0x01, 0x01
        /*0010*/ 	.byte	0x02, 0x03, 0x00, 0x00, 0x02, 0x06, 0x01, 0x00, 0x04, 0x0b, 0x08, 0x00, 0x01, 0x00, 0x00, 0x00
        /*0020*/ 	.byte	0x00, 0x00, 0x00, 0x00


//--------------------- .nv.info.alex_32          --------------------------
	.section	.nv.info.alex_32,"",@"SHT_CUDA_INFO"
	.sectionflags	@""
	.align	4


	//----- nvinfo : EIATTR_CUDA_API_VERSION
	.align		4
        /*0000*/ 	.byte	0x04, 0x37
        /*0002*/ 	.short	(.L_7 - .L_6)
.L_6:
        /*0004*/ 	.word	0x00000082


	//----- nvinfo : EIATTR_KPARAM_INFO
	.align		4
.L_7:
        /*0008*/ 	.byte	0x04, 0x17
        /*000a*/ 	.short	(.L_9 - .L_8)
.L_8:
        /*000c*/ 	.word	0x00000000
        /*0010*/ 	.short	0x0002
        /*0012*/ 	.short	0x0010
        /*0014*/ 	.byte	0x00, 0xf0, 0x21, 0x00


	//----- nvinfo : EIATTR_KPARAM_INFO
	.align		4
.L_9:
        /*0018*/ 	.byte	0x04, 0x17
        /*001a*/ 	.short	(.L_11 - .L_10)
.L_10:
        /*001c*/ 	.word	0x00000000
        /*0020*/ 	.short	0x0001
        /*0022*/ 	.short	0x0008
        /*0024*/ 	.byte	0x00, 0xf0, 0x21, 0x00


	//----- nvinfo : EIATTR_KPARAM_INFO
	.align		4
.L_11:
        /*0028*/ 	.byte	0x04, 0x17
        /*002a*/ 	.short	(.L_13 - .L_12)
.L_12:
        /*002c*/ 	.word	0x00000000
        /*0030*/ 	.short	0x0000
        /*0032*/ 	.short	0x0000
        /*0034*/ 	.byte	0x00, 0xf0, 0x11, 0x00


	//----- nvinfo : EIATTR_SPARSE_MMA_MASK
	.align		4
.L_13:
        /*0038*/ 	.byte	0x03, 0x50
        /*003a*/ 	.short	0x0000


	//----- nvinfo : EIATTR_MAXREG_COUNT
	.align		4
        /*003c*/ 	.byte	0x03, 0x1b
        /*003e*/ 	.short	0x00ff


	//----- nvinfo : EIATTR_MERCURY_ISA_VERSION
	.align		4
        /*0040*/ 	.byte	0x03, 0x5f
        /*0042*/ 	.short	0x0101


	//----- nvinfo : EIATTR_VRC_CTA_INIT_COUNT
	.align		4
        /*0044*/ 	.byte	0x02, 0x4a
	.zero		1
	.zero		1


	//----- nvinfo : EIATTR_EXIT_INSTR_OFFSETS
	.align		4
        /*0048*/ 	.byte	0x04, 0x1c
        /*004a*/ 	.short	(.L_15 - .L_14)


	//   ....[0]....
.L_14:
        /*004c*/ 	.word	0x00000070


	//   ....[1]....
        /*0050*/ 	.word	0x000004e0


	//   ....[2]....
        /*0054*/ 	.word	0x00000500


	//----- nvinfo : EIATTR_CRS_STACK_SIZE
	.align		4
.L_15:
        /*0058*/ 	.byte	0x04, 0x1e
        /*005a*/ 	.short	(.L_17 - .L_16)
.L_16:
        /*005c*/ 	.word	0x00000000


	//----- nvinfo : EIATTR_CBANK_PARAM_SIZE
	.align		4
.L_17:
        /*0060*/ 	.byte	0x03, 0x19
        /*0062*/ 	.short	0x0018


	//----- nvinfo : EIATTR_PARAM_CBANK
	.align		4
        /*0064*/ 	.byte	0x04, 0x0a
        /*0066*/ 	.short	(.L_19 - .L_18)
	.align		4
.L_18:
        /*0068*/ 	.word	index@(.nv.constant0.alex_32)
        /*006c*/ 	.short	0x0380
        /*006e*/ 	.short	0x0018


	//----- nvinfo : EIATTR_SW_WAR
	.align		4
.L_19:
        /*0070*/ 	.byte	0x04, 0x36
        /*0072*/ 	.short	(.L_21 - .L_20)
.L_20:
        /*0074*/ 	.word	0x00000008
.L_21:


//--------------------- .nv.callgraph             --------------------------
	.section	.nv.callgraph,"",@"SHT_CUDA_CALLGRAPH"
	.align	4
	.sectionentsize	8
	.align		4
        /*0000*/ 	.word	0x00000000
	.align		4
        /*0004*/ 	.word	0xffffffff
	.align		4
        /*0008*/ 	.word	0x00000000
	.align		4
        /*000c*/ 	.word	0xfffffffe
	.align		4
        /*0010*/ 	.word	0x00000000
	.align		4
        /*0014*/ 	.word	0xfffffffd
	.align		4
        /*0018*/ 	.word	0x00000000
	.align		4
        /*001c*/ 	.word	0xfffffffc


//--------------------- .text.alex_32             --------------------------
	.section	.text.alex_32,"ax",@progbits
	.align	128
        .global         alex_32
        .type           alex_32,@function
        .size           alex_32,(.L_x_2 - alex_32)
        .other          alex_32,@"STO_CUDA_ENTRY STV_DEFAULT"
alex_32:
.text.alex_32:
[----:B------:R-:W-:Y:S01]  /*0000*/  LDC R1, c[0x0][0x37c] ;  /* 0x0000df00ff017b82 */ /* 0x000fe20000000800 */
[----:B------:R-:W0:Y:S01]  /*0010*/  S2R R7, SR_TID.X ;  /* 0x0000000000077919 */ /* 0x000e220000002100 */
[----:B------:R-:W0:Y:S01]  /*0020*/  LDCU UR4, c[0x0][0x360] ;  /* 0x00006c00ff0477ac */ /* 0x000e220008000800 */
[----:B------:R-:W0:Y:S01]  /*0030*/  S2R R0, SR_CTAID.X ;  /* 0x0000000000007919 */ /* 0x000e220000002500 */
[----:B------:R-:W1:Y:S01]  /*0040*/  LDCU UR5, c[0x0][0x380] ;  /* 0x00007000ff0577ac */ /* 0x000e620008000800 */
[----:B0-----:R-:W-:-:S05]  /*0050*/  IMAD R7, R0, UR4, R7 ;  /* 0x0000000400077c24 */ /* 0x001fca000f8e0207 */
[----:B-1----:R-:W-:-:S13]  /*0060*/  ISETP.GE.AND P0, PT, R7, UR5, PT ;  /* 0x0000000507007c0c */ /* 0x002fda000bf06270 */
[----:B------:R-:W-:Y:S05]  /*0070*/  @P0 EXIT ;  /* 0x000000000000094d */ /* 0x000fea0003800000 */
[----:B------:R-:W0:Y:S01]  /*0080*/  LDC.64 R4, c[0x0][0x388] ;  /* 0x0000e200ff047b82 */ /* 0x000e220000000a00 */
[----:B------:R-:W1:Y:S07]  /*0090*/  LDCU.64 UR4, c[0x0][0x358] ;  /* 0x00006b00ff0477ac */ /* 0x000e6e0008000a00 */
[----:B------:R-:W2:Y:S01]  /*00a0*/  LDC.64 R2, c[0x0][0x390] ;  /* 0x0000e400ff027b82 */ /* 0x000ea20000000a00 */
[----:B0-----:R-:W-:-:S06]  /*00b0*/  IMAD.WIDE R4, R7, 0x4, R4 ;  /* 0x0000000407047825 */ /* 0x001fcc00078e0204 */
[----:B-1----:R-:W3:Y:S01]  /*00c0*/  LDG.E R5, desc[UR4][R4.64] ;  /* 0x0000000404057981 */ /* 0x002ee2000c1e1900 */
[----:B--2---:R-:W-:Y:S01]  /*00d0*/  IMAD.WIDE R2, R7, 0x4, R2 ;  /* 0x0000000407027825 */ /* 0x004fe200078e0202 */
[----:B---3--:R-:W-:-:S13]  /*00e0*/  FSETP.GT.FTZ.AND P0, PT, R5, -0.5, PT ;  /* 0xbf0000000500780b */ /* 0x008fda0003f14000 */
[----:B------:R-:W-:Y:S05]  /*00f0*/  @P0 BRA `(.L_x_0) ;  /* 0x0000000000fc0947 */ /* 0x000fea0003800000 */
[----:B------:R-:W0:Y:S01]  /*0100*/  MUFU.RCP64H R7, 2 ;  /* 0x4000000000077908 */ /* 0x000e220000001800 */
[----:B------:R-:W-:Y:S01]  /*0110*/  HFMA2 R8, -RZ, RZ, 0, 0 ;  /* 0x00000000ff087431 */ /* 0x000fe200000001ff */
[----:B------:R-:W-:Y:S01]  /*0120*/  MOV R9, 0x40000000 ;  /* 0x4000000000097802 */ /* 0x000fe20000000f00 */
[----:B------:R-:W-:Y:S02]  /*0130*/  HFMA2 R6, -RZ, RZ, 0, 0 ;  /* 0x00000000ff067431 */ /* 0x000fe400000001ff */
[----:B------:R-:W-:Y:S01]  /*0140*/  IMAD.MOV.U32 R12, RZ, RZ, -0x748574fc ;  /* 0x8b7a8b04ff0c7424 */ /* 0x000fe200078e00ff */
[----:B------:R-:W-:Y:S01]  /*0150*/  MOV R13, 0x3ed0ee25 ;  /* 0x3ed0ee25000d7802 */ /* 0x000fe20000000f00 */
[----:B------:R-:W-:Y:S01]  /*0160*/  UMOV UR6, 0x3ae80f1e ;  /* 0x3ae80f1e00067882 */ /* 0x000fe20000000000 */
[----:B------:R-:W-:Y:S01]  /*0170*/  UMOV UR7, 0x3eb1380b ;  /* 0x3eb1380b00077882 */ /* 0x000fe20000000000 */
[----:B------:R-:W-:Y:S01]  /*0180*/  MOV R18, 0xfefa39ef ;  /* 0xfefa39ef00127802 */ /* 0x000fe20000000f00 */
[----:B------:R-:W-:-:S02]  /*0190*/  IMAD.MOV.U32 R19, RZ, RZ, 0x3fe62e42 ;  /* 0x3fe62e42ff137424 */ /* 0x000fc400078e00ff */
[----:B------:R-:W-:Y:S01]  /*01a0*/  FADD.FTZ R0, -R5, -RZ ;  /* 0x800000ff05007221 */ /* 0x000fe20000010100 */
[----:B------:R-:W-:Y:S01]  /*01b0*/  HFMA2 R5, -RZ, RZ, 1.119140625, -1.154296875 ;  /* 0x3c7abc9eff057431 */ /* 0x000fe200000001ff */
[----:B------:R-:W-:-:S04]  /*01c0*/  MOV R4, 0x3b39803f ;  /* 0x3b39803f00047802 */ /* 0x000fc80000000f00 */
[----:B------:R-:W1:Y:S01]  /*01d0*/  MUFU.LG2 R0, R0 ;  /* 0x0000000000007308 */ /* 0x000e620000000c00 */
[----:B0-----:R-:W-:-:S08]  /*01e0*/  DFMA R8, R6, -R8, 1 ;  /* 0x3ff000000608742b */ /* 0x001fd00000000808 */
[----:B------:R-:W-:-:S08]  /*01f0*/  DFMA R8, R8, R8, R8 ;  /* 0x000000080808722b */ /* 0x000fd00000000008 */
[----:B------:R-:W-:-:S08]  /*0200*/  DFMA R6, R6, R8, R6 ;  /* 0x000000080606722b */ /* 0x000fd00000000006 */
[----:B------:R-:W-:-:S08]  /*0210*/  DMUL R8, RZ, R6 ;  /* 0x00000006ff087228 */ /* 0x000fd00000000000 */
[----:B------:R-:W-:-:S08]  /*0220*/  DFMA R8, RZ, R6, R8 ;  /* 0x00000006ff08722b */ /* 0x000fd00000000008 */
[----:B------:R-:W-:Y:S02]  /*0230*/  DMUL R10, R8, R8 ;  /* 0x00000008080a7228 */ /* 0x000fe40000000000 */
[----:B------:R-:W-:-:S06]  /*0240*/  DADD R14, RZ, -R8 ;  /* 0x00000000ff0e7229 */ /* 0x000fcc0000000808 */
[----:B------:R-:W-:Y:S01]  /*0250*/  DFMA R12, R10, UR6, R12 ;  /* 0x000000060a0c7c2b */ /* 0x000fe2000800000c */
[----:B------:R-:W-:Y:S01]  /*0260*/  UMOV UR6, 0x9f02676f ;  /* 0x9f02676f00067882 */ /* 0x000fe20000000000 */
[----:B------:R-:W-:Y:S01]  /*0270*/  UMOV UR7, 0x3ef3b266 ;  /* 0x3ef3b26600077882 */ /* 0x000fe20000000000 */
[----:B------:R-:W-:-:S05]  /*0280*/  DADD R16, R14, R14 ;  /* 0x000000000e107229 */ /* 0x000fca000000000e */
[----:B------:R-:W-:Y:S01]  /*0290*/  DFMA R12, R10, R12, UR6 ;  /* 0x000000060a0c7e2b */ /* 0x000fe2000800000c */
[----:B------:R-:W-:Y:S01]  /*02a0*/  UMOV UR6, 0xa9ab0956 ;  /* 0xa9ab095600067882 */ /* 0x000fe20000000000 */
[----:B------:R-:W-:Y:S01]  /*02b0*/  UMOV UR7, 0x3f1745cb ;  /* 0x3f1745cb00077882 */ /* 0x000fe20000000000 */
[----:B------:R-:W-:-:S05]  /*02c0*/  DFMA R16, RZ, -R8, R16 ;  /* 0x80000008ff10722b */ /* 0x000fca0000000010 */
[----:B------:R-:W-:Y:S01]  /*02d0*/  DFMA R12, R10, R12, UR6 ;  /* 0x000000060a0c7e2b */ /* 0x000fe2000800000c */
[----:B------:R-:W-:Y:S01]  /*02e0*/  UMOV UR6, 0x2d1b5154 ;  /* 0x2d1b515400067882 */ /* 0x000fe20000000000 */
[----:B------:R-:W-:Y:S01]  /*02f0*/  UMOV UR7, 0x3f3c71c7 ;  /* 0x3f3c71c700077882 */ /* 0x000fe20000000000 */
[----:B------:R-:W-:Y:S01]  /*0300*/  DMUL R16, R6, R16 ;  /* 0x0000001006107228 */ /* 0x000fe20000000000 */
[----:B-1----:R-:W-:-:S04]  /*0310*/  FMUL.FTZ R6, R0, 0.69314718246459960938 ;  /* 0x3f31721800067820 */ /* 0x002fc80000410000 */
[----:B------:R-:W-:Y:S01]  /*0320*/  DFMA R12, R10, R12, UR6 ;  /* 0x000000060a0c7e2b */ /* 0x000fe2000800000c */
[----:B------:R-:W-:Y:S01]  /*0330*/  UMOV UR6, 0x923be72d ;  /* 0x923be72d00067882 */ /* 0x000fe20000000000 */
[----:B------:R-:W-:-:S06]  /*0340*/  UMOV UR7, 0x3f624924 ;  /* 0x3f62492400077882 */ /* 0x000fcc0000000000 */
[----:B------:R-:W-:Y:S01]  /*0350*/  DFMA R12, R10, R12, UR6 ;  /* 0x000000060a0c7e2b */ /* 0x000fe2000800000c */
[----:B------:R-:W-:Y:S01]  /*0360*/  UMOV UR6, 0x9999a3c4 ;  /* 0x9999a3c400067882 */ /* 0x000fe20000000000 */
[----:B------:R-:W-:-:S06]  /*0370*/  UMOV UR7, 0x3f899999 ;  /* 0x3f89999900077882 */ /* 0x000fcc0000000000 */
[----:B------:R-:W-:Y:S01]  /*0380*/  DFMA R14, R10, R12, UR6 ;  /* 0x000000060a0e7e2b */ /* 0x000fe2000800000c */
[----:B------:R-:W-:Y:S01]  /*0390*/  UMOV UR6, 0x55555554 ;  /* 0x5555555400067882 */ /* 0x000fe20000000000 */
[----:B------:R-:W-:Y:S01]  /*03a0*/  UMOV UR7, 0x3fb55555 ;  /* 0x3fb5555500077882 */ /* 0x000fe20000000000 */
[----:B------:R-:W-:-:S05]  /*03b0*/  DFMA R12, R18, -1, R8 ;  /* 0xbff00000120c782b */ /* 0x000fca0000000008 */
[----:B------:R-:W-:Y:S01]  /*03c0*/  DFMA R14, R10, R14, UR6 ;  /* 0x000000060a0e7e2b */ /* 0x000fe2000800000e */
[----:B------:R-:W-:Y:S01]  /*03d0*/  UMOV UR6, 0xf0000000 ;  /* 0xf000000000067882 */ /* 0x000fe20000000000 */
[----:B------:R-:W-:Y:S01]  /*03e0*/  UMOV UR7, 0x380fffff ;  /* 0x380fffff00077882 */ /* 0x000fe20000000000 */
[----:B------:R-:W-:-:S05]  /*03f0*/  DFMA R18, R18, 1, R12 ;  /* 0x3ff000001212782b */ /* 0x000fca000000000c */
[----:B------:R-:W-:-:S03]  /*0400*/  DMUL R14, R10, R14 ;  /* 0x0000000e0a0e7228 */ /* 0x000fc60000000000 */
[----:B------:R-:W-:-:S05]  /*0410*/  DADD R18, -R8, R18 ;  /* 0x0000000008127229 */ /* 0x000fca0000000112 */
[----:B------:R-:W-:-:S08]  /*0420*/  DFMA R14, R8, R14, R16 ;  /* 0x0000000e080e722b */ /* 0x000fd00000000010 */
[----:B------:R-:W-:-:S08]  /*0430*/  DADD R14, R14, -R18 ;  /* 0x000000000e0e7229 */ /* 0x000fd00000000812 */
[----:B------:R-:W-:Y:S01]  /*0440*/  DFMA R14, R4, -1, R14 ;  /* 0xbff00000040e782b */ /* 0x000fe2000000000e */
[----:B------:R-:W0:Y:S07]  /*0450*/  F2F.F64.F32 R4, R6 ;  /* 0x0000000600047310 */ /* 0x000e2e0000201800 */
[----:B------:R-:W-:-:S08]  /*0460*/  DADD R14, R12, R14 ;  /* 0x000000000c0e7229 */ /* 0x000fd0000000000e */
[----:B------:R-:W-:-:S08]  /*0470*/  DADD R14, -R14, 1 ;  /* 0x3ff000000e0e7429 */ /* 0x000fd00000000100 */
[----:B------:R-:W-:-:S08]  /*0480*/  DMUL R14, R14, -0.5 ;  /* 0xbfe000000e0e7828 */ /* 0x000fd00000000000 */
[----:B0-----:R-:W-:-:S06]  /*0490*/  DFMA R4, R4, -0.5, R14 ;  /* 0xbfe000000404782b */ /* 0x001fcc000000000e */
[----:B------:R-:W0:Y:S02]  /*04a0*/  F2F.F32.F64 R7, R4 ;  /* 0x0000000400077310 */ /* 0x000e240000301000 */
[----:B------:R-:W-:-:S14]  /*04b0*/  DSETP.GEU.AND P0, PT, |R4|, UR6, PT ;  /* 0x0000000604007e2a */ /* 0x000fdc000bf0e200 */
[----:B0-----:R-:W-:-:S05]  /*04c0*/  @!P0 FMUL R7, R7, 1.175494350822287508e-38 ;  /* 0x0080000007078820 */ /* 0x001fca0000400000 */
[----:B------:R-:W-:Y:S01]  /*04d0*/  STG.E desc[UR4][R2.64], R7 ;  /* 0x0000000702007986 */ /* 0x000fe2000c101904 */
[----:B------:R-:W-:Y:S05]  /*04e0*/  EXIT ;  /* 0x000000000000794d */ /* 0x000fea0003800000 */
.L_x_0:
[----:B------:R-:W-:Y:S01]  /*04f0*/  STG.E desc[UR4][R2.64], R5 ;  /* 0x0000000502007986 */ /* 0x000fe2000c101904 */
[----:B------:R-:W-:Y:S05]  /*0500*/  EXIT ;  /* 0x000000000000794d */ /* 0x000fea0003800000 */
.L_x_1:
[----:B------:R-:W-:-:S00]  /*0510*/  BRA `(.L_x_1) ;  /* 0xfffffffc00fc7947 */ /* 0x000fc0000383ffff */
[----:B------:R-:W-:-:S00]  /*0520*/  NOP ;  /* 0x0000000000007918 */ /* 0x000fc00000000000 */
        /* <DEDUP_REMOVED lines=13> */
.L_x_2:


//--------------------- .nv.shared.reserved.0     --------------------------
	.section	.nv.shared.reserved.0,"aw",@nobits
	.weak		__nv_reservedSMEM_offset_0_alias
	.size		__nv_reservedSMEM_offset_0_alias, 0, 64
	.other		__nv_reservedSMEM_offset_0_alias,@"STO_CUDA_RESERVED_SHARED STV_DEFAULT"
__nv_reservedSMEM_offset_0_alias:
	.zero		0
	.zero		64


//--------------------- .nv.constant0.alex_32     --------------------------
	.section	.nv.constant0.alex_32,"a",@progbits
	.sectionflags	@""
	.align	4
.nv.constant0.alex_32:
	.zero		920


//--------------------- SYMBOLS --------------------------

	.type		.nv.reservedSmem.offset0,@object
	.size		.nv.reservedSmem.offset0,0x4
